	.headerflags	@"EF_CUDA_TEXMODE_UNIFIED EF_CUDA_64BIT_ADDRESS EF_CUDA_ACCELERATORS EF_CUDA_SM90 EF_CUDA_VIRTUAL_SM(EF_CUDA_SM90)"
	.elftype	@"ET_EXEC"


//--------------------- .nv.info                  --------------------------
	.section	.nv.info,"",@"SHT_CUDA_INFO"
	.align	4


	//----- nvinfo : EIATTR_REGCOUNT
	.align		4
        /*0000*/ 	.byte	0x04, 0x2f
        /*0002*/ 	.short	(.L_3 - .L_2)
	.align		4
.L_2:
        /*0004*/ 	.word	index@(triton_poi_fused__native_batch_norm_legit_no_training_hardtanh_0)
        /*0008*/ 	.word	0x00000016


	//----- nvinfo : EIATTR_MIN_STACK_SIZE
	.align		4
.L_3:
        /*000c*/ 	.byte	0x04, 0x12
        /*000e*/ 	.short	(.L_5 - .L_4)
	.align		4
.L_4:
        /*0010*/ 	.word	index@(triton_poi_fused__native_batch_norm_legit_no_training_hardtanh_0)
        /*0014*/ 	.word	0x00000000


	//----- nvinfo : EIATTR_FRAME_SIZE
	.align		4
.L_5:
        /*0018*/ 	.byte	0x04, 0x11
        /*001a*/ 	.short	(.L_7 - .L_6)
	.align		4
.L_6:
        /*001c*/ 	.word	index@(triton_poi_fused__native_batch_norm_legit_no_training_hardtanh_0)
        /*0020*/ 	.word	0x00000000


	//----- nvinfo : EIATTR_MIN_STACK_SIZE
	.align		4
.L_7:
        /*0024*/ 	.byte	0x04, 0x12
        /*0026*/ 	.short	(.L_9 - .L_8)
	.align		4
.L_8:
        /*0028*/ 	.word	index@(triton_poi_fused__native_batch_norm_legit_no_training_hardtanh_0)
        /*002c*/ 	.word	0x00000000
.L_9:


//--------------------- .nv.info.triton_poi_fused__native_batch_norm_legit_no_training_hardtanh_0 --------------------------
	.section	.nv.info.triton_poi_fused__native_batch_norm_legit_no_training_hardtanh_0,"",@"SHT_CUDA_INFO"
	.sectionflags	@""
	.align	4


	//----- nvinfo : EIATTR_CUDA_API_VERSION
	.align		4
        /*0000*/ 	.byte	0x04, 0x37
        /*0002*/ 	.short	(.L_11 - .L_10)
.L_10:
        /*0004*/ 	.word	0x0000007c


	//----- nvinfo : EIATTR_KPARAM_INFO
	.align		4
.L_11:
        /*0008*/ 	.byte	0x04, 0x17
        /*000a*/ 	.short	(.L_13 - .L_12)
.L_12:
        /*000c*/ 	.word	0x00000000
        /*0010*/ 	.short	0x0006
        /*0012*/ 	.short	0x0030
        /*0014*/ 	.byte	0x00, 0xf0, 0x11, 0x00


	//----- nvinfo : EIATTR_KPARAM_INFO
	.align		4
.L_13:
        /*0018*/ 	.byte	0x04, 0x17
        /*001a*/ 	.short	(.L_15 - .L_14)
.L_14:
        /*001c*/ 	.word	0x00000000
        /*0020*/ 	.short	0x0005
        /*0022*/ 	.short	0x0028
        /*0024*/ 	.byte	0x00, 0xf4, 0x21, 0x00


	//----- nvinfo : EIATTR_KPARAM_INFO
	.align		4
.L_15:
        /*0028*/ 	.byte	0x04, 0x17
        /*002a*/ 	.short	(.L_17 - .L_16)
.L_16:
        /*002c*/ 	.word	0x00000000
        /*0030*/ 	.short	0x0004
        /*0032*/ 	.short	0x0020
        /*0034*/ 	.byte	0x00, 0xf4, 0x21, 0x00


	//----- nvinfo : EIATTR_KPARAM_INFO
	.align		4
.L_17:
        /*0038*/ 	.byte	0x04, 0x17
        /*003a*/ 	.short	(.L_19 - .L_18)
.L_18:
        /*003c*/ 	.word	0x00000000
        /*0040*/ 	.short	0x0003
        /*0042*/ 	.short	0x0018
        /*0044*/ 	.byte	0x00, 0xf4, 0x21, 0x00


	//----- nvinfo : EIATTR_KPARAM_INFO
	.align		4
.L_19:
        /*0048*/ 	.byte	0x04, 0x17
        /*004a*/ 	.short	(.L_21 - .L_20)
.L_20:
        /*004c*/ 	.word	0x00000000
        /*0050*/ 	.short	0x0002
        /*0052*/ 	.short	0x0010
        /*0054*/ 	.byte	0x00, 0xf4, 0x21, 0x00


	//----- nvinfo : EIATTR_KPARAM_INFO
	.align		4
.L_21:
        /*0058*/ 	.byte	0x04, 0x17
        /*005a*/ 	.short	(.L_23 - .L_22)
.L_22:
        /*005c*/ 	.word	0x00000000
        /*0060*/ 	.short	0x0001
        /*0062*/ 	.short	0x0008
        /*0064*/ 	.byte	0x00, 0xf4, 0x21, 0x00


	//----- nvinfo : EIATTR_KPARAM_INFO
	.align		4
.L_23:
        /*0068*/ 	.byte	0x04, 0x17
        /*006a*/ 	.short	(.L_25 - .L_24)
.L_24:
        /*006c*/ 	.word	0x00000000
        /*0070*/ 	.short	0x0000
        /*0072*/ 	.short	0x0000
        /*0074*/ 	.byte	0x00, 0xf4, 0x21, 0x00


	//----- nvinfo : EIATTR_SPARSE_MMA_MASK
	.align		4
.L_25:
        /*0078*/ 	.byte	0x03, 0x50
        /*007a*/ 	.short	0x0000


	//----- nvinfo : EIATTR_MAXREG_COUNT
	.align		4
        /*007c*/ 	.byte	0x03, 0x1b
        /*007e*/ 	.short	0x00ff


	//----- nvinfo : EIATTR_EXIT_INSTR_OFFSETS
	.align		4
        /*0080*/ 	.byte	0x04, 0x1c
        /*0082*/ 	.short	(.L_27 - .L_26)


	//   ....[0]....
.L_26:
        /*0084*/ 	.word	0x000004e0


	//   ....[1]....
        /*0088*/ 	.word	0x00000500


	//----- nvinfo : EIATTR_REQNTID
	.align		4
.L_27:
        /*008c*/ 	.byte	0x04, 0x10
        /*008e*/ 	.short	(.L_29 - .L_28)
.L_28:
        /*0090*/ 	.word	0x00000080
        /*0094*/ 	.word	0x00000001
        /*0098*/ 	.word	0x00000001


	//----- nvinfo : EIATTR_CBANK_PARAM_SIZE
	.align		4
.L_29:
        /*009c*/ 	.byte	0x03, 0x19
        /*009e*/ 	.short	0x0034


	//----- nvinfo : EIATTR_PARAM_CBANK
	.align		4
        /*00a0*/ 	.byte	0x04, 0x0a
        /*00a2*/ 	.short	(.L_31 - .L_30)
	.align		4
.L_30:
        /*00a4*/ 	.word	index@(.nv.constant0.triton_poi_fused__native_batch_norm_legit_no_training_hardtanh_0)
        /*00a8*/ 	.short	0x0210
        /*00aa*/ 	.short	0x0034


	//----- nvinfo : EIATTR_SW_WAR
	.align		4
.L_31:
        /*00ac*/ 	.byte	0x04, 0x36
        /*00ae*/ 	.short	(.L_33 - .L_32)
.L_32:
        /*00b0*/ 	.word	0x00000008
.L_33:


//--------------------- .nv.callgraph             --------------------------
	.section	.nv.callgraph,"",@"SHT_CUDA_CALLGRAPH"
	.align	4
	.sectionentsize	8
	.align		4
        /*0000*/ 	.word	0x00000000
	.align		4
        /*0004*/ 	.word	0xffffffff
	.align		4
        /*0008*/ 	.word	0x00000000
	.align		4
        /*000c*/ 	.word	0xfffffffe
	.align		4
        /*0010*/ 	.word	0x00000000
	.align		4
        /*0014*/ 	.word	0xfffffffd
	.align		4
        /*0018*/ 	.word	0x00000000
	.align		4
        /*001c*/ 	.word	0xfffffffc


//--------------------- .nv.constant4             --------------------------
	.section	.nv.constant4,"a",@progbits
	.align	8
	.align		8
.nv.constant4:
        /*0000*/ 	.dword	_$_str
	.align		8
        /*0008*/ 	.dword	_$_str_$_2


//--------------------- .text.triton_poi_fused__native_batch_norm_legit_no_training_hardtanh_0 --------------------------
	.section	.text.triton_poi_fused__native_batch_norm_legit_no_training_hardtanh_0,"ax",@progbits
	.align	128
        .global         triton_poi_fused__native_batch_norm_legit_no_training_hardtanh_0
        .type           triton_poi_fused__native_batch_norm_legit_no_training_hardtanh_0,@function
        .size           triton_poi_fused__native_batch_norm_legit_no_training_hardtanh_0,(.L_x_1 - triton_poi_fused__native_batch_norm_legit_no_training_hardtanh_0)
        .other          triton_poi_fused__native_batch_norm_legit_no_training_hardtanh_0,@"STO_CUDA_ENTRY STV_DEFAULT"
triton_poi_fused__native_batch_norm_legit_no_training_hardtanh_0:
.text.triton_poi_fused__native_batch_norm_legit_no_training_hardtanh_0:
[----:B------:R-:W0:Y:S01]  /*0000*/  LDC R1, c[0x0][0x28] ;  /* 0x00000a00ff017b82 */ /* 0x000e220000000800 */
[----:B------:R-:W1:Y:S07]  /*0010*/  S2R R0, SR_TID.X ;  /* 0x0000000000007919 */ /* 0x000e6e0000002100 */
[----:B------:R-:W2:Y:S01]  /*0020*/  LDC.64 R8, c[0x0][0x220] ;  /* 0x00008800ff087b82 */ /* 0x000ea20000000a00 */
[----:B------:R-:W-:Y:S01]  /*0030*/  ULDC.64 UR4, c[0x0][0x208] ;  /* 0x0000820000047ab9 */ /* 0x000fe20000000a00 */
[----:B------:R-:W3:Y:S06]  /*0040*/  S2R R5, SR_CTAID.X ;  /* 0x0000000000057919 */ /* 0x000eec0000002500 */
[----:B------:R-:W4:Y:S08]  /*0050*/  LDC.64 R14, c[0x0][0x218] ;  /* 0x00008600ff0e7b82 */ /* 0x000f300000000a00 */
[----:B------:R-:W5:Y:S08]  /*0060*/  LDC.64 R12, c[0x0][0x210] ;  /* 0x00008400ff0c7b82 */ /* 0x000f700000000a00 */
[----:B------:R-:W4:Y:S01]  /*0070*/  LDC.64 R16, c[0x0][0x228] ;  /* 0x00008a00ff107b82 */ /* 0x000f220000000a00 */
[----:B-1----:R-:W-:-:S07]  /*0080*/  IMAD.SHL.U32 R0, R0, 0x2, RZ ;  /* 0x0000000200007824 */ /* 0x002fce00078e00ff */
[----:B------:R-:W1:Y:S01]  /*0090*/  LDC.64 R18, c[0x0][0x230] ;  /* 0x00008c00ff127b82 */ /* 0x000e620000000a00 */
[----:B---3--:R-:W-:Y:S02]  /*00a0*/  SHF.R.S32.HI R3, RZ, 0x17, R5 ;  /* 0x00000017ff037819 */ /* 0x008fe40000011405 */
[----:B------:R-:W-:Y:S02]  /*00b0*/  LOP3.LUT R0, R0, 0xfe, RZ, 0xc0, !PT ;  /* 0x000000fe00007812 */ /* 0x000fe400078ec0ff */
[----:B------:R-:W-:-:S03]  /*00c0*/  SGXT R3, R3, 0x1 ;  /* 0x000000010303781a */ /* 0x000fc60000000200 */
[----:B------:R-:W-:Y:S01]  /*00d0*/  IMAD R0, R5, 0x100, R0 ;  /* 0x0000010005007824 */ /* 0x000fe200078e0200 */
[----:B------:R-:W-:-:S04]  /*00e0*/  CS2R R4, SRZ ;  /* 0x0000000000047805 */ /* 0x000fc8000001ff00 */
[----:B------:R-:W-:Y:S02]  /*00f0*/  LEA.HI R3, R3, R0, RZ, 0x4 ;  /* 0x0000000003037211 */ /* 0x000fe400078f20ff */
[----:B------:R-:W-:Y:S02]  /*0100*/  ISETP.GE.AND P0, PT, R0, 0x400, PT ;  /* 0x000004000000780c */ /* 0x000fe40003f06270 */
[----:B------:R-:W-:-:S04]  /*0110*/  SHF.R.S32.HI R3, RZ, 0x4, R3 ;  /* 0x00000004ff037819 */ /* 0x000fc80000011403 */
[----:B------:R-:W-:-:S04]  /*0120*/  LEA.HI R2, R3, R3, RZ, 0x4 ;  /* 0x0000000303027211 */ /* 0x000fc800078f20ff */
[----:B------:R-:W-:-:S05]  /*0130*/  LOP3.LUT R2, R2, 0xfffffff0, RZ, 0xc0, !PT ;  /* 0xfffffff002027812 */ /* 0x000fca00078ec0ff */
[----:B------:R-:W-:-:S04]  /*0140*/  IMAD.IADD R11, R3, 0x1, -R2 ;  /* 0x00000001030b7824 */ /* 0x000fc800078e0a02 */
[----:B--2---:R-:W-:-:S05]  /*0150*/  IMAD.WIDE R8, R11, 0x4, R8 ;  /* 0x000000040b087825 */ /* 0x004fca00078e0208 */
[----:B------:R-:W2:Y:S04]  /*0160*/  @!P0 LDG.E.EL R4, desc[UR4][R8.64] ;  /* 0x0000000408048981 */ /* 0x000ea8000c2e1900 */
[----:B------:R3:W2:Y:S01]  /*0170*/  @!P0 LDG.E.EL R5, desc[UR4][R8.64] ;  /* 0x0000000408058981 */ /* 0x0006a2000c2e1900 */
[----:B------:R-:W-:Y:S02]  /*0180*/  CS2R R6, SRZ ;  /* 0x0000000000067805 */ /* 0x000fe4000001ff00 */
[----:B------:R-:W-:Y:S01]  /*0190*/  CS2R R2, SRZ ;  /* 0x0000000000027805 */ /* 0x000fe2000001ff00 */
[----:B----4-:R-:W-:-:S04]  /*01a0*/  IMAD.WIDE R14, R11, 0x4, R14 ;  /* 0x000000040b0e7825 */ /* 0x010fc800078e020e */
[----:B-----5:R-:W-:Y:S01]  /*01b0*/  IMAD.WIDE R12, R0, 0x4, R12 ;  /* 0x00000004000c7825 */ /* 0x020fe200078e020c */
[----:B------:R-:W4:Y:S01]  /*01c0*/  @!P0 LDG.E.EL R7, desc[UR4][R14.64] ;  /* 0x000000040e078981 */ /* 0x000f22000c2e1900 */
[----:B---3--:R-:W-:Y:S02]  /*01d0*/  CS2R R8, SRZ ;  /* 0x0000000000087805 */ /* 0x008fe4000001ff00 */
[C---:B0-----:R-:W-:Y:S01]  /*01e0*/  IMAD.WIDE R16, R11.reuse, 0x4, R16 ;  /* 0x000000040b107825 */ /* 0x041fe200078e0210 */
[----:B------:R-:W3:Y:S03]  /*01f0*/  @!P0 LDG.E.EL R6, desc[UR4][R14.64] ;  /* 0x000000040e068981 */ /* 0x000ee6000c2e1900 */
[----:B-1----:R-:W-:Y:S01]  /*0200*/  IMAD.WIDE R18, R11, 0x4, R18 ;  /* 0x000000040b127825 */ /* 0x002fe200078e0212 */
[----:B------:R0:W4:Y:S01]  /*0210*/  @!P0 LDG.E.64 R2, desc[UR4][R12.64] ;  /* 0x000000040c028981 */ /* 0x000122000c1e1b00 */
[----:B------:R-:W-:-:S03]  /*0220*/  CS2R R10, SRZ ;  /* 0x00000000000a7805 */ /* 0x000fc6000001ff00 */
[----:B------:R-:W5:Y:S04]  /*0230*/  @!P0 LDG.E.EL R8, desc[UR4][R16.64] ;  /* 0x0000000410088981 */ /* 0x000f68000c2e1900 */
[----:B------:R-:W3:Y:S04]  /*0240*/  @!P0 LDG.E.EL R11, desc[UR4][R16.64] ;  /* 0x00000004100b8981 */ /* 0x000ee8000c2e1900 */
[----:B------:R-:W3:Y:S04]  /*0250*/  @!P0 LDG.E.EL R10, desc[UR4][R18.64] ;  /* 0x00000004120a8981 */ /* 0x000ee8000c2e1900 */
[----:B------:R-:W5:Y:S01]  /*0260*/  @!P0 LDG.E.EL R9, desc[UR4][R18.64] ;  /* 0x0000000412098981 */ /* 0x000f62000c2e1900 */
[----:B--2---:R-:W-:Y:S01]  /*0270*/  FADD R4, R4, 9.9999997473787516356e-06 ;  /* 0x3727c5ac04047421 */ /* 0x004fe20000000000 */
[----:B------:R-:W-:-:S03]  /*0280*/  FADD R5, R5, 9.9999997473787516356e-06 ;  /* 0x3727c5ac05057421 */ /* 0x000fc60000000000 */
[----:B0-----:R-:W0:Y:S08]  /*0290*/  MUFU.SQRT R12, R4 ;  /* 0x00000004000c7308 */ /* 0x001e300000002000 */
[----:B------:R-:W1:Y:S01]  /*02a0*/  MUFU.SQRT R13, R5 ;  /* 0x00000005000d7308 */ /* 0x000e620000002000 */
[C---:B0-----:R-:W-:Y:S02]  /*02b0*/  FSETP.GT.AND P1, PT, R12.reuse, 8.50705917302346158658e+37, PT ;  /* 0x7e8000000c00780b */ /* 0x041fe40003f24000 */
[----:B------:R-:W-:-:S02]  /*02c0*/  FSETP.GEU.AND P3, PT, R12, 1.175494350822287508e-38, PT ;  /* 0x008000000c00780b */ /* 0x000fc40003f6e000 */
[C---:B-1----:R-:W-:Y:S02]  /*02d0*/  FSETP.GT.AND P2, PT, R13.reuse, 8.50705917302346158658e+37, PT ;  /* 0x7e8000000d00780b */ /* 0x042fe40003f44000 */
[----:B------:R-:W-:-:S07]  /*02e0*/  FSETP.GEU.AND P4, PT, R13, 1.175494350822287508e-38, PT ;  /* 0x008000000d00780b */ /* 0x000fce0003f8e000 */
[----:B------:R-:W-:-:S04]  /*02f0*/  @P1 FMUL R12, R12, 0.25 ;  /* 0x3e8000000c0c1820 */ /* 0x000fc80000400000 */
[----:B------:R-:W-:Y:S01]  /*0300*/  @!P3 FMUL R12, R12, 16777216 ;  /* 0x4b8000000c0cb820 */ /* 0x000fe20000400000 */
[----:B------:R-:W-:-:S04]  /*0310*/  @P2 FMUL R13, R13, 0.25 ;  /* 0x3e8000000d0d2820 */ /* 0x000fc80000400000 */
[----:B------:R-:W-:Y:S01]  /*0320*/  @!P4 FMUL R13, R13, 16777216 ;  /* 0x4b8000000d0dc820 */ /* 0x000fe20000400000 */
[----:B------:R-:W0:Y:S01]  /*0330*/  MUFU.RCP R12, R12 ;  /* 0x0000000c000c7308 */ /* 0x000e220000001000 */
[----:B------:R-:W-:-:S07]  /*0340*/  IMAD.MOV.U32 R4, RZ, RZ, 0x3e800000 ;  /* 0x3e800000ff047424 */ /* 0x000fce00078e00ff */
[----:B------:R-:W1:Y:S01]  /*0350*/  MUFU.RCP R13, R13 ;  /* 0x0000000d000d7308 */ /* 0x000e620000001000 */
[C---:B------:R-:W-:Y:S02]  /*0360*/  FSEL R5, R4.reuse, 1, P1 ;  /* 0x3f80000004057808 */ /* 0x040fe40000800000 */
[----:B------:R-:W-:-:S03]  /*0370*/  FSEL R4, R4, 1, P2 ;  /* 0x3f80000004047808 */ /* 0x000fc60001000000 */
[----:B------:R-:W-:Y:S02]  /*0380*/  @!P3 FMUL R5, R5, 16777216 ;  /* 0x4b8000000505b820 */ /* 0x000fe40000400000 */
[----:B------:R-:W-:Y:S01]  /*0390*/  @!P4 FMUL R4, R4, 16777216 ;  /* 0x4b8000000404c820 */ /* 0x000fe20000400000 */
[----:B----4-:R-:W-:Y:S01]  /*03a0*/  FADD R2, -R7, R2 ;  /* 0x0000000207027221 */ /* 0x010fe20000000100 */
[----:B0-----:R-:W-:Y:S01]  /*03b0*/  FMUL R5, R12, R5 ;  /* 0x000000050c057220 */ /* 0x001fe20000400000 */
[----:B---3--:R-:W-:Y:S01]  /*03c0*/  FADD R3, -R6, R3 ;  /* 0x0000000306037221 */ /* 0x008fe20000000100 */
[----:B-1----:R-:W-:Y:S02]  /*03d0*/  FMUL R4, R13, R4 ;  /* 0x000000040d047220 */ /* 0x002fe40000400000 */
[----:B------:R-:W-:Y:S02]  /*03e0*/  FMUL R5, R2, R5 ;  /* 0x0000000502057220 */ /* 0x000fe40000400000 */
[----:B------:R-:W-:-:S02]  /*03f0*/  FMUL R4, R3, R4 ;  /* 0x0000000403047220 */ /* 0x000fc40000400000 */
[----:B------:R-:W-:Y:S01]  /*0400*/  FFMA R5, R5, R11, R10 ;  /* 0x0000000b05057223 */ /* 0x000fe2000000000a */
[----:B------:R-:W0:Y:S01]  /*0410*/  LDC.64 R2, c[0x0][0x238] ;  /* 0x00008e00ff027b82 */ /* 0x000e220000000a00 */
[----:B-----5:R-:W-:-:S03]  /*0420*/  FFMA R4, R4, R8, R9 ;  /* 0x0000000804047223 */ /* 0x020fc60000000009 */
[C---:B------:R-:W-:Y:S02]  /*0430*/  FSETP.GTU.AND P1, PT, R5.reuse, RZ, PT ;  /* 0x000000ff0500720b */ /* 0x040fe40003f2c000 */
[C---:B------:R-:W-:Y:S02]  /*0440*/  FSETP.GTU.AND P2, PT, R4.reuse, RZ, PT ;  /* 0x000000ff0400720b */ /* 0x040fe40003f4c000 */
[----:B------:R-:W-:Y:S02]  /*0450*/  FSEL R6, R5, RZ, P1 ;  /* 0x000000ff05067208 */ /* 0x000fe40000800000 */
[----:B------:R-:W-:Y:S02]  /*0460*/  FSEL R7, R4, RZ, P2 ;  /* 0x000000ff04077208 */ /* 0x000fe40001000000 */
[----:B------:R-:W-:Y:S02]  /*0470*/  FSETP.GEU.AND P3, PT, R6, 6, PT ;  /* 0x40c000000600780b */ /* 0x000fe40003f6e000 */
[----:B------:R-:W-:-:S02]  /*0480*/  FSETP.GEU.AND P4, PT, R7, 6, PT ;  /* 0x40c000000700780b */ /* 0x000fc40003f8e000 */
[----:B------:R-:W-:Y:S02]  /*0490*/  FSETP.NAN.AND P1, PT, R6, R6, PT ;  /* 0x000000060600720b */ /* 0x000fe40003f28000 */
[----:B------:R-:W-:Y:S01]  /*04a0*/  FSETP.NAN.AND P2, PT, R7, R7, PT ;  /* 0x000000070700720b */ /* 0x000fe20003f48000 */
[----:B0-----:R-:W-:-:S06]  /*04b0*/  IMAD.WIDE R2, R0, 0x4, R2 ;  /* 0x0000000400027825 */ /* 0x001fcc00078e0202 */
[----:B------:R-:W-:Y:S02]  /*04c0*/  @P3 SEL R6, R6, 0x40c00000, P1 ;  /* 0x40c0000006063807 */ /* 0x000fe40000800000 */
[----:B------:R-:W-:Y:S01]  /*04d0*/  @P4 SEL R7, R7, 0x40c00000, P2 ;  /* 0x40c0000007074807 */ /* 0x000fe20001000000 */
[----:B------:R-:W-:Y:S06]  /*04e0*/  @P0 EXIT ;  /* 0x000000000000094d */ /* 0x000fec0003800000 */
[----:B------:R-:W-:Y:S01]  /*04f0*/  STG.E.64 desc[UR4][R2.64], R6 ;  /* 0x0000000602007986 */ /* 0x000fe2000c101b04 */
[----:B------:R-:W-:Y:S05]  /*0500*/  EXIT ;  /* 0x000000000000794d */ /* 0x000fea0003800000 */
.L_x_0:
[----:B------:R-:W-:-:S00]  /*0510*/  BRA `(.L_x_0) ;  /* 0xfffffffc00fc7947 */ /* 0x000fc0000383ffff */
[----:B------:R-:W-:-:S00]  /*0520*/  NOP ;  /* 0x0000000000007918 */ /* 0x000fc00000000000 */
        /* <DEDUP_REMOVED lines=13> */
.L_x_1:


//--------------------- .nv.global.init           --------------------------
	.section	.nv.global.init,"aw",@progbits
.nv.global.init:
	.type		_$_str,@object
	.size		_$_str,(_$_str_$_2 - _$_str)
_$_str:
        /*0000*/ 	.byte	0x5f, 0x5f, 0x43, 0x55, 0x44, 0x41, 0x5f, 0x46, 0x54, 0x5a, 0x00
	.type		_$_str_$_2,@object
	.size		_$_str_$_2,(.L_1 - _$_str_$_2)
_$_str_$_2:
        /*000b*/ 	.byte	0x5f, 0x5f, 0x43, 0x55, 0x44, 0x41, 0x5f, 0x50, 0x52, 0x45, 0x43, 0x5f, 0x53, 0x51, 0x52, 0x54
        /*001b*/ 	.byte	0x00
.L_1:


//--------------------- .nv.constant0.triton_poi_fused__native_batch_norm_legit_no_training_hardtanh_0 --------------------------
	.section	.nv.constant0.triton_poi_fused__native_batch_norm_legit_no_training_hardtanh_0,"a",@progbits
	.sectionflags	@""
	.align	4
.nv.constant0.triton_poi_fused__native_batch_norm_legit_no_training_hardtanh_0:
	.zero		580
